//
// Generated by NVIDIA NVVM Compiler
//
// Compiler Build ID: CL-36424714
// Cuda compilation tools, release 13.0, V13.0.88
// Based on NVVM 20.0.0
//

.version 9.0
.target sm_100
.address_size 64

	// .globl	_Z15find_int_kernelPiS_ii
// _ZZ15find_int_kernelPiS_iiE5cache has been demoted

.visible .entry _Z15find_int_kernelPiS_ii(
	.param .u64 .ptr .align 1 _Z15find_int_kernelPiS_ii_param_0,
	.param .u64 .ptr .align 1 _Z15find_int_kernelPiS_ii_param_1,
	.param .u32 _Z15find_int_kernelPiS_ii_param_2,
	.param .u32 _Z15find_int_kernelPiS_ii_param_3
)
{
	.reg .pred 	%p<16>;
	.reg .b32 	%r<26>;
	.reg .b64 	%rd<9>;
	// demoted variable
	.shared .align 4 .b8 _ZZ15find_int_kernelPiS_iiE5cache[512];
	ld.param.u64 	%rd1, [_Z15find_int_kernelPiS_ii_param_0];
	ld.param.u64 	%rd2, [_Z15find_int_kernelPiS_ii_param_1];
	ld.param.u32 	%r13, [_Z15find_int_kernelPiS_ii_param_2];
	ld.param.u32 	%r14, [_Z15find_int_kernelPiS_ii_param_3];
	mov.u32 	%r1, %tid.x;
	mov.u32 	%r15, %ctaid.x;
	mov.u32 	%r16, %ctaid.y;
	mov.u32 	%r17, %nctaid.x;
	mad.lo.s32 	%r2, %r16, %r17, %r15;
	shl.b32 	%r18, %r2, 8;
	add.s32 	%r3, %r18, %r1;
	shl.b32 	%r19, %r1, 2;
	mov.u32 	%r20, _ZZ15find_int_kernelPiS_iiE5cache;
	add.s32 	%r4, %r20, %r19;
	mov.b32 	%r21, -1;
	st.shared.u32 	[%r4], %r21;
	setp.ge.u32 	%p1, %r3, %r13;
	@%p1 bra 	$L__BB0_5;
	cvta.to.global.u64 	%rd3, %rd1;
	mul.wide.u32 	%rd4, %r3, 4;
	add.s64 	%rd5, %rd3, %rd4;
	ld.global.u32 	%r22, [%rd5];
	setp.ne.s32 	%p2, %r22, %r14;
	@%p2 bra 	$L__BB0_3;
	st.shared.u32 	[%r4], %r3;
	bra.uni 	$L__BB0_5;
$L__BB0_3:
	add.s32 	%r5, %r3, 128;
	setp.ge.u32 	%p3, %r5, %r13;
	@%p3 bra 	$L__BB0_5;
	st.shared.u32 	[%r4], %r5;
$L__BB0_5:
	bar.sync 	0;
	setp.gt.u32 	%p4, %r1, 63;
	@%p4 bra 	$L__BB0_9;
	ld.shared.u32 	%r23, [%r4];
	setp.ne.s32 	%p5, %r23, -1;
	@%p5 bra 	$L__BB0_9;
	ld.shared.u32 	%r6, [%r4+256];
	setp.eq.s32 	%p6, %r6, -1;
	@%p6 bra 	$L__BB0_9;
	st.shared.u32 	[%r4], %r6;
$L__BB0_9:
	bar.sync 	0;
	setp.gt.u32 	%p7, %r1, 31;
	@%p7 bra 	$L__BB0_25;
	ld.shared.u32 	%r24, [%r4];
	setp.ne.s32 	%p8, %r24, -1;
	@%p8 bra 	$L__BB0_23;
	ld.shared.u32 	%r7, [%r4+128];
	setp.eq.s32 	%p9, %r7, -1;
	@%p9 bra 	$L__BB0_13;
	st.shared.u32 	[%r4], %r7;
	bra.uni 	$L__BB0_23;
$L__BB0_13:
	ld.shared.u32 	%r8, [%r4+64];
	setp.eq.s32 	%p10, %r8, -1;
	@%p10 bra 	$L__BB0_15;
	st.shared.u32 	[%r4], %r8;
	bra.uni 	$L__BB0_23;
$L__BB0_15:
	ld.shared.u32 	%r9, [%r4+32];
	setp.eq.s32 	%p11, %r9, -1;
	@%p11 bra 	$L__BB0_17;
	st.shared.u32 	[%r4], %r9;
	bra.uni 	$L__BB0_23;
$L__BB0_17:
	ld.shared.u32 	%r10, [%r4+16];
	setp.eq.s32 	%p12, %r10, -1;
	@%p12 bra 	$L__BB0_19;
	st.shared.u32 	[%r4], %r10;
	bra.uni 	$L__BB0_23;
$L__BB0_19:
	ld.shared.u32 	%r11, [%r4+8];
	setp.eq.s32 	%p13, %r11, -1;
	@%p13 bra 	$L__BB0_21;
	st.shared.u32 	[%r4], %r11;
	bra.uni 	$L__BB0_23;
$L__BB0_21:
	ld.shared.u32 	%r12, [%r4+4];
	setp.eq.s32 	%p14, %r12, -1;
	@%p14 bra 	$L__BB0_23;
	st.shared.u32 	[%r4], %r12;
$L__BB0_23:
	setp.ne.s32 	%p15, %r1, 0;
	@%p15 bra 	$L__BB0_25;
	ld.shared.u32 	%r25, [_ZZ15find_int_kernelPiS_iiE5cache];
	cvta.to.global.u64 	%rd6, %rd2;
	mul.wide.u32 	%rd7, %r2, 4;
	add.s64 	%rd8, %rd6, %rd7;
	st.global.u32 	[%rd8], %r25;
$L__BB0_25:
	ret;

}


// ===== COMPILED SASS (sm_100) =====

	.target	sm_100

	.elftype	@"ET_EXEC"


//--------------------- .note.nv.tkinfo           --------------------------
	.section	.note.nv.tkinfo,"",@"SHT_NOTE"
	.sectionflags	@"SHF_NOTE_NV_TKINFO"
	.tkinfo
        /*0018*/ 	.word	0x00000002
        /*0030*/ 	.string	""
        /*0030*/ 	.string	"ptxas"
        /*0030*/ 	.string	"Cuda compilation tools, release 13.0, V13.0.88"
        /*0030*/ 	.string	"Build cuda_13.0.r13.0/compiler.36424714_0"
        /*0030*/ 	.string	"-arch sm_100 -m 64 "



//--------------------- .note.nv.cuinfo           --------------------------
	.section	.note.nv.cuinfo,"",@"SHT_NOTE"
	.sectionflags	@"SHF_NOTE_NV_CUINFO"
        /*0018*/ 	.short	0x0002
        /*001a*/ 	.short	0x0064
        /*001c*/ 	.short	0x0082
	.zero		2


//--------------------- .nv.info                  --------------------------
	.section	.nv.info,"",@"SHT_CUDA_INFO"
	.align	4


	//----- nvinfo : EIATTR_REGCOUNT
	.align		4
        /*0000*/ 	.byte	0x04, 0x2f
        /*0002*/ 	.short	(.L_1 - .L_0)
	.align		4
.L_0:
        /*0004*/ 	.word	index@(_Z15find_int_kernelPiS_ii)
        /*0008*/ 	.word	0x0000000a


	//----- nvinfo : EIATTR_FRAME_SIZE
	.align		4
.L_1:
        /*000c*/ 	.byte	0x04, 0x11
        /*000e*/ 	.short	(.L_3 - .L_2)
	.align		4
.L_2:
        /*0010*/ 	.word	index@(_Z15find_int_kernelPiS_ii)
        /*0014*/ 	.word	0x00000000


	//----- nvinfo : EIATTR_MIN_STACK_SIZE
	.align		4
.L_3:
        /*0018*/ 	.byte	0x04, 0x12
        /*001a*/ 	.short	(.L_5 - .L_4)
	.align		4
.L_4:
        /*001c*/ 	.word	index@(_Z15find_int_kernelPiS_ii)
        /*0020*/ 	.word	0x00000000
.L_5:


//--------------------- .nv.compat                --------------------------
	.section	.nv.compat,"",@"SHT_CUDA_COMPAT_INFO"
	.align	4
        /*0000*/ 	.byte	0x02, 0x09, 0x00, 0x00, 0x02, 0x02, 0x01, 0x00, 0x02, 0x05, 0x05, 0x00, 0x03, 0x07, 0x01, 0x01
        /*0010*/ 	.byte	0x02, 0x03, 0x00, 0x00, 0x02, 0x06, 0x01, 0x00, 0x04, 0x0b, 0x08, 0x00, 0x09, 0x00, 0x00, 0x00
        /*0020*/ 	.byte	0x00, 0x00, 0x00, 0x00


//--------------------- .nv.info._Z15find_int_kernelPiS_ii --------------------------
	.section	.nv.info._Z15find_int_kernelPiS_ii,"",@"SHT_CUDA_INFO"
	.sectionflags	@""
	.align	4


	//----- nvinfo : EIATTR_CUDA_API_VERSION
	.align		4
        /*0000*/ 	.byte	0x04, 0x37
        /*0002*/ 	.short	(.L_7 - .L_6)
.L_6:
        /*0004*/ 	.word	0x00000082


	//----- nvinfo : EIATTR_KPARAM_INFO
	.align		4
.L_7:
        /*0008*/ 	.byte	0x04, 0x17
        /*000a*/ 	.short	(.L_9 - .L_8)
.L_8:
        /*000c*/ 	.word	0x00000000
        /*0010*/ 	.short	0x0003
        /*0012*/ 	.short	0x0014
        /*0014*/ 	.byte	0x00, 0xf0, 0x11, 0x00


	//----- nvinfo : EIATTR_KPARAM_INFO
	.align		4
.L_9:
        /*0018*/ 	.byte	0x04, 0x17
        /*001a*/ 	.short	(.L_11 - .L_10)
.L_10:
        /*001c*/ 	.word	0x00000000
        /*0020*/ 	.short	0x0002
        /*0022*/ 	.short	0x0010
        /*0024*/ 	.byte	0x00, 0xf0, 0x11, 0x00


	//----- nvinfo : EIATTR_KPARAM_INFO
	.align		4
.L_11:
        /*0028*/ 	.byte	0x04, 0x17
        /*002a*/ 	.short	(.L_13 - .L_12)
.L_12:
        /*002c*/ 	.word	0x00000000
        /*0030*/ 	.short	0x0001
        /*0032*/ 	.short	0x0008
        /*0034*/ 	.byte	0x00, 0xf5, 0x21, 0x00


	//----- nvinfo : EIATTR_KPARAM_INFO
	.align		4
.L_13:
        /*0038*/ 	.byte	0x04, 0x17
        /*003a*/ 	.short	(.L_15 - .L_14)
.L_14:
        /*003c*/ 	.word	0x00000000
        /*0040*/ 	.short	0x0000
        /*0042*/ 	.short	0x0000
        /*0044*/ 	.byte	0x00, 0xf5, 0x21, 0x00


	//----- nvinfo : EIATTR_SPARSE_MMA_MASK
	.align		4
.L_15:
        /*0048*/ 	.byte	0x03, 0x50
        /*004a*/ 	.short	0x0000


	//----- nvinfo : EIATTR_MAXREG_COUNT
	.align		4
        /*004c*/ 	.byte	0x03, 0x1b
        /*004e*/ 	.short	0x00ff


	//----- nvinfo : EIATTR_NUM_BARRIERS
	.align		4
        /*0050*/ 	.byte	0x02, 0x4c
        /*0052*/ 	.byte	0x01
	.zero		1


	//----- nvinfo : EIATTR_MERCURY_ISA_VERSION
	.align		4
        /*0054*/ 	.byte	0x03, 0x5f
        /*0056*/ 	.short	0x0101


	//----- nvinfo : EIATTR_VRC_CTA_INIT_COUNT
	.align		4
        /*0058*/ 	.byte	0x02, 0x4a
	.zero		1
	.zero		1


	//----- nvinfo : EIATTR_EXIT_INSTR_OFFSETS
	.align		4
        /*005c*/ 	.byte	0x04, 0x1c
        /*005e*/ 	.short	(.L_17 - .L_16)


	//   ....[0]....
.L_16:
        /*0060*/ 	.word	0x000002a0


	//   ....[1]....
        /*0064*/ 	.word	0x00000480


	//   ....[2]....
        /*0068*/ 	.word	0x000004d0


	//----- nvinfo : EIATTR_CRS_STACK_SIZE
	.align		4
.L_17:
        /*006c*/ 	.byte	0x04, 0x1e
        /*006e*/ 	.short	(.L_19 - .L_18)
.L_18:
        /*0070*/ 	.word	0x00000000


	//----- nvinfo : EIATTR_CBANK_PARAM_SIZE
	.align		4
.L_19:
        /*0074*/ 	.byte	0x03, 0x19
        /*0076*/ 	.short	0x0018


	//----- nvinfo : EIATTR_PARAM_CBANK
	.align		4
        /*0078*/ 	.byte	0x04, 0x0a
        /*007a*/ 	.short	(.L_21 - .L_20)
	.align		4
.L_20:
        /*007c*/ 	.word	index@(.nv.constant0._Z15find_int_kernelPiS_ii)
        /*0080*/ 	.short	0x0380
        /*0082*/ 	.short	0x0018


	//----- nvinfo : EIATTR_SW_WAR
	.align		4
.L_21:
        /*0084*/ 	.byte	0x04, 0x36
        /*0086*/ 	.short	(.L_23 - .L_22)
.L_22:
        /*0088*/ 	.word	0x00000008
.L_23:


//--------------------- .nv.callgraph             --------------------------
	.section	.nv.callgraph,"",@"SHT_CUDA_CALLGRAPH"
	.align	4
	.sectionentsize	8
	.align		4
        /*0000*/ 	.word	0x00000000
	.align		4
        /*0004*/ 	.word	0xffffffff
	.align		4
        /*0008*/ 	.word	0x00000000
	.align		4
        /*000c*/ 	.word	0xfffffffe
	.align		4
        /*0010*/ 	.word	0x00000000
	.align		4
        /*0014*/ 	.word	0xfffffffd
	.align		4
        /*0018*/ 	.word	0x00000000
	.align		4
        /*001c*/ 	.word	0xfffffffc


//--------------------- .text._Z15find_int_kernelPiS_ii --------------------------
	.section	.text._Z15find_int_kernelPiS_ii,"ax",@progbits
	.align	128
        .global         _Z15find_int_kernelPiS_ii
        .type           _Z15find_int_kernelPiS_ii,@function
        .size           _Z15find_int_kernelPiS_ii,(.L_x_7 - _Z15find_int_kernelPiS_ii)
        .other          _Z15find_int_kernelPiS_ii,@"STO_CUDA_ENTRY STV_DEFAULT"
_Z15find_int_kernelPiS_ii:
.text._Z15find_int_kernelPiS_ii:
[----:B------:R-:W-:Y:S01]  /*0000*/  LDC R1, c[0x0][0x37c] ;  /* 0x0000df00ff017b82 */ /* 0x000fe20000000800 */
[----:B------:R-:W0:Y:S07]  /*0010*/  S2R R5, SR_CTAID.Y ;  /* 0x0000000000057919 */ /* 0x000e2e0000002600 */
[----:B------:R-:W0:Y:S01]  /*0020*/  S2UR UR4, SR_CTAID.X ;  /* 0x00000000000479c3 */ /* 0x000e220000002500 */
[----:B------:R-:W1:Y:S01]  /*0030*/  LDCU UR8, c[0x0][0x390] ;  /* 0x00007200ff0877ac */ /* 0x000e620008000800 */
[----:B------:R-:W-:Y:S01]  /*0040*/  IMAD.MOV.U32 R3, RZ, RZ, -0x1 ;  /* 0xffffffffff037424 */ /* 0x000fe200078e00ff */
[----:B------:R-:W2:Y:S01]  /*0050*/  S2R R4, SR_TID.X ;  /* 0x0000000000047919 */ /* 0x000ea20000002100 */
[----:B------:R-:W-:Y:S01]  /*0060*/  BSSY.RECONVERGENT B0, `(.L_x_0) ;  /* 0x0000018000007945 */ /* 0x000fe20003800200 */
[----:B------:R-:W3:Y:S03]  /*0070*/  LDCU.64 UR6, c[0x0][0x358] ;  /* 0x00006b00ff0677ac */ /* 0x000ee60008000a00 */
[----:B------:R-:W0:Y:S08]  /*0080*/  LDC R0, c[0x0][0x370] ;  /* 0x0000dc00ff007b82 */ /* 0x000e300000000800 */
[----:B------:R-:W4:Y:S01]  /*0090*/  S2UR UR5, SR_CgaCtaId ;  /* 0x00000000000579c3 */ /* 0x000f220000008800 */
[----:B0-----:R-:W-:Y:S01]  /*00a0*/  IMAD R5, R5, R0, UR4 ;  /* 0x0000000405057e24 */ /* 0x001fe2000f8e0200 */
[----:B------:R-:W-:Y:S01]  /*00b0*/  UMOV UR4, 0x400 ;  /* 0x0000040000047882 */ /* 0x000fe20000000000 */
[----:B--2---:R-:W-:-:S02]  /*00c0*/  ISETP.GT.U32.AND P0, PT, R4, 0x3f, PT ;  /* 0x0000003f0400780c */ /* 0x004fc40003f04070 */
[----:B------:R-:W-:Y:S01]  /*00d0*/  IMAD R7, R5, 0x100, R4 ;  /* 0x0000010005077824 */ /* 0x000fe200078e0204 */
[----:B------:R-:W-:Y:S01]  /*00e0*/  ISETP.GT.U32.AND P1, PT, R4, 0x1f, PT ;  /* 0x0000001f0400780c */ /* 0x000fe20003f24070 */
[----:B----4-:R-:W-:-:S03]  /*00f0*/  ULEA UR4, UR5, UR4, 0x18 ;  /* 0x0000000405047291 */ /* 0x010fc6000f8ec0ff */
[----:B-1----:R-:W-:-:S03]  /*0100*/  ISETP.GE.U32.AND P2, PT, R7, UR8, PT ;  /* 0x0000000807007c0c */ /* 0x002fc6000bf46070 */
[----:B------:R-:W-:-:S05]  /*0110*/  LEA R0, R4, UR4, 0x2 ;  /* 0x0000000404007c11 */ /* 0x000fca000f8e10ff */
[----:B------:R0:W-:Y:S05]  /*0120*/  STS [R0], R3 ;  /* 0x0000000300007388 */ /* 0x0001ea0000000800 */
[----:B---3--:R-:W-:Y:S05]  /*0130*/  @P2 BRA `(.L_x_1) ;  /* 0x0000000000282947 */ /* 0x008fea0003800000 */
[----:B0-----:R-:W0:Y:S01]  /*0140*/  LDC.64 R2, c[0x0][0x380] ;  /* 0x0000e000ff027b82 */ /* 0x001e220000000a00 */
[----:B------:R-:W1:Y:S01]  /*0150*/  LDCU UR5, c[0x0][0x394] ;  /* 0x00007280ff0577ac */ /* 0x000e620008000800 */
[----:B0-----:R-:W-:-:S06]  /*0160*/  IMAD.WIDE.U32 R2, R7, 0x4, R2 ;  /* 0x0000000407027825 */ /* 0x001fcc00078e0002 */
[----:B------:R-:W1:Y:S02]  /*0170*/  LDG.E R2, desc[UR6][R2.64] ;  /* 0x0000000602027981 */ /* 0x000e64000c1e1900 */
[----:B-1----:R-:W-:-:S13]  /*0180*/  ISETP.NE.AND P2, PT, R2, UR5, PT ;  /* 0x0000000502007c0c */ /* 0x002fda000bf45270 */
[----:B------:R1:W-:Y:S01]  /*0190*/  @!P2 STS [R0], R7 ;  /* 0x000000070000a388 */ /* 0x0003e20000000800 */
[----:B------:R-:W-:Y:S05]  /*01a0*/  @!P2 BRA `(.L_x_1) ;  /* 0x00000000000ca947 */ /* 0x000fea0003800000 */
[----:B-1----:R-:W-:-:S05]  /*01b0*/  VIADD R7, R7, 0x80 ;  /* 0x0000008007077836 */ /* 0x002fca0000000000 */
[----:B------:R-:W-:-:S13]  /*01c0*/  ISETP.GE.U32.AND P2, PT, R7, UR8, PT ;  /* 0x0000000807007c0c */ /* 0x000fda000bf46070 */
[----:B------:R2:W-:Y:S02]  /*01d0*/  @!P2 STS [R0], R7 ;  /* 0x000000070000a388 */ /* 0x0005e40000000800 */
.L_x_1:
[----:B------:R-:W-:Y:S05]  /*01e0*/  BSYNC.RECONVERGENT B0 ;  /* 0x0000000000007941 */ /* 0x000fea0003800200 */
.L_x_0:
[----:B------:R-:W-:Y:S06]  /*01f0*/  BAR.SYNC.DEFER_BLOCKING 0x0 ;  /* 0x0000000000007b1d */ /* 0x000fec0000010000 */
[----:B------:R-:W-:Y:S04]  /*0200*/  BSSY.RECONVERGENT B0, `(.L_x_2) ;  /* 0x0000008000007945 */ /* 0x000fe80003800200 */
[----:B------:R-:W-:Y:S05]  /*0210*/  @P0 BRA `(.L_x_3) ;  /* 0x0000000000180947 */ /* 0x000fea0003800000 */
[----:B------:R-:W3:Y:S02]  /*0220*/  LDS R2, [R0] ;  /* 0x0000000000027984 */ /* 0x000ee40000000800 */
[----:B---3--:R-:W-:-:S13]  /*0230*/  ISETP.NE.AND P0, PT, R2, -0x1, PT ;  /* 0xffffffff0200780c */ /* 0x008fda0003f05270 */
[----:B------:R-:W-:Y:S05]  /*0240*/  @P0 BRA `(.L_x_3) ;  /* 0x00000000000c0947 */ /* 0x000fea0003800000 */
[----:B0-----:R-:W0:Y:S02]  /*0250*/  LDS R3, [R0+0x100] ;  /* 0x0001000000037984 */ /* 0x001e240000000800 */
[----:B0-----:R-:W-:-:S13]  /*0260*/  ISETP.NE.AND P0, PT, R3, -0x1, PT ;  /* 0xffffffff0300780c */ /* 0x001fda0003f05270 */
[----:B------:R3:W-:Y:S02]  /*0270*/  @P0 STS [R0], R3 ;  /* 0x0000000300000388 */ /* 0x0007e40000000800 */
.L_x_3:
[----:B------:R-:W-:Y:S05]  /*0280*/  BSYNC.RECONVERGENT B0 ;  /* 0x0000000000007941 */ /* 0x000fea0003800200 */
.L_x_2:
[----:B------:R-:W-:Y:S06]  /*0290*/  BAR.SYNC.DEFER_BLOCKING 0x0 ;  /* 0x0000000000007b1d */ /* 0x000fec0000010000 */
[----:B------:R-:W-:Y:S05]  /*02a0*/  @P1 EXIT ;  /* 0x000000000000194d */ /* 0x000fea0003800000 */
[----:B------:R-:W4:Y:S01]  /*02b0*/  LDS R2, [R0] ;  /* 0x0000000000027984 */ /* 0x000f220000000800 */
[----:B------:R-:W-:Y:S01]  /*02c0*/  BSSY.RECONVERGENT B0, `(.L_x_4) ;  /* 0x000001a000007945 */ /* 0x000fe20003800200 */
[----:B----4-:R-:W-:-:S13]  /*02d0*/  ISETP.NE.AND P0, PT, R2, -0x1, PT ;  /* 0xffffffff0200780c */ /* 0x010fda0003f05270 */
[----:B------:R-:W-:Y:S05]  /*02e0*/  @P0 BRA `(.L_x_5) ;  /* 0x00000000005c0947 */ /* 0x000fea0003800000 */
[----:B0--3--:R-:W0:Y:S02]  /*02f0*/  LDS R3, [R0+0x80] ;  /* 0x0000800000037984 */ /* 0x009e240000000800 */
[----:B0-----:R-:W-:-:S13]  /*0300*/  ISETP.NE.AND P0, PT, R3, -0x1, PT ;  /* 0xffffffff0300780c */ /* 0x001fda0003f05270 */
[----:B------:R4:W-:Y:S01]  /*0310*/  @P0 STS [R0], R3 ;  /* 0x0000000300000388 */ /* 0x0009e20000000800 */
[----:B------:R-:W-:Y:S05]  /*0320*/  @P0 BRA `(.L_x_5) ;  /* 0x00000000004c0947 */ /* 0x000fea0003800000 */
[----:B----4-:R-:W0:Y:S02]  /*0330*/  LDS R3, [R0+0x40] ;  /* 0x0000400000037984 */ /* 0x010e240000000800 */
[----:B0-----:R-:W-:-:S13]  /*0340*/  ISETP.NE.AND P0, PT, R3, -0x1, PT ;  /* 0xffffffff0300780c */ /* 0x001fda0003f05270 */
[----:B------:R0:W-:Y:S01]  /*0350*/  @P0 STS [R0], R3 ;  /* 0x0000000300000388 */ /* 0x0001e20000000800 */
[----:B------:R-:W-:Y:S05]  /*0360*/  @P0 BRA `(.L_x_5) ;  /* 0x00000000003c0947 */ /* 0x000fea0003800000 */
[----:B0-----:R-:W0:Y:S02]  /*0370*/  LDS R3, [R0+0x20] ;  /* 0x0000200000037984 */ /* 0x001e240000000800 */
        /* <DEDUP_REMOVED lines=13> */
[----:B------:R0:W-:Y:S02]  /*0450*/  @P0 STS [R0], R3 ;  /* 0x0000000300000388 */ /* 0x0001e40000000800 */
.L_x_5:
[----:B------:R-:W-:Y:S05]  /*0460*/  BSYNC.RECONVERGENT B0 ;  /* 0x0000000000007941 */ /* 0x000fea0003800200 */
.L_x_4:
[----:B------:R-:W-:-:S13]  /*0470*/  ISETP.NE.AND P0, PT, R4, RZ, PT ;  /* 0x000000ff0400720c */ /* 0x000fda0003f05270 */
[----:B------:R-:W-:Y:S05]  /*0480*/  @P0 EXIT ;  /* 0x000000000000094d */ /* 0x000fea0003800000 */
[----:B-12---:R-:W1:Y:S01]  /*0490*/  LDS R7, [UR4] ;  /* 0x00000004ff077984 */ /* 0x006e620008000800 */
[----:B0--34-:R-:W0:Y:S02]  /*04a0*/  LDC.64 R2, c[0x0][0x388] ;  /* 0x0000e200ff027b82 */ /* 0x019e240000000a00 */
[----:B0-----:R-:W-:-:S05]  /*04b0*/  IMAD.WIDE.U32 R2, R5, 0x4, R2 ;  /* 0x0000000405027825 */ /* 0x001fca00078e0002 */
[----:B-1----:R-:W-:Y:S01]  /*04c0*/  STG.E desc[UR6][R2.64], R7 ;  /* 0x0000000702007986 */ /* 0x002fe2000c101906 */
[----:B------:R-:W-:Y:S05]  /*04d0*/  EXIT ;  /* 0x000000000000794d */ /* 0x000fea0003800000 */
.L_x_6:
[----:B------:R-:W-:-:S00]  /*04e0*/  BRA `(.L_x_6) ;  /* 0xfffffffc00fc7947 */ /* 0x000fc0000383ffff */
[----:B------:R-:W-:-:S00]  /*04f0*/  NOP ;  /* 0x0000000000007918 */ /* 0x000fc00000000000 */
        /* <DEDUP_REMOVED lines=8> */
.L_x_7:


//--------------------- .nv.shared._Z15find_int_kernelPiS_ii --------------------------
	.section	.nv.shared._Z15find_int_kernelPiS_ii,"aw",@nobits
	.sectionflags	@""
	.align	4
.nv.shared._Z15find_int_kernelPiS_ii:
	.zero		1536


//--------------------- .nv.shared.reserved.0     --------------------------
	.section	.nv.shared.reserved.0,"aw",@nobits
	.weak		__nv_reservedSMEM_offset_0_alias
	.size		__nv_reservedSMEM_offset_0_alias, 0, 64
	.other		__nv_reservedSMEM_offset_0_alias,@"STO_CUDA_RESERVED_SHARED STV_DEFAULT"
__nv_reservedSMEM_offset_0_alias:
	.zero		0
	.zero		64


//--------------------- .nv.constant0._Z15find_int_kernelPiS_ii --------------------------
	.section	.nv.constant0._Z15find_int_kernelPiS_ii,"a",@progbits
	.sectionflags	@""
	.align	4
.nv.constant0._Z15find_int_kernelPiS_ii:
	.zero		920


//--------------------- SYMBOLS --------------------------

	.type		.nv.reservedSmem.offset0,@object
	.size		.nv.reservedSmem.offset0,0x4
	.type		.nv.reservedSmem.cap,@object
	.size		.nv.reservedSmem.cap,0x4
